	.headerflags	@"EF_CUDA_TEXMODE_UNIFIED EF_CUDA_64BIT_ADDRESS EF_CUDA_ACCELERATORS EF_CUDA_SM90 EF_CUDA_VIRTUAL_SM(EF_CUDA_SM90)"
	.elftype	@"ET_EXEC"


//--------------------- .nv.info                  --------------------------
	.section	.nv.info,"",@"SHT_CUDA_INFO"
	.align	4


	//----- nvinfo : EIATTR_REGCOUNT
	.align		4
        /*0000*/ 	.byte	0x04, 0x2f
        /*0002*/ 	.short	(.L_2 - .L_1)
	.align		4
.L_1:
        /*0004*/ 	.word	index@(triton_per_fused__native_batch_norm_legit_leaky_relu_leaky_relu_backward_1)
        /*0008*/ 	.word	0x00000015


	//----- nvinfo : EIATTR_MIN_STACK_SIZE
	.align		4
.L_2:
        /*000c*/ 	.byte	0x04, 0x12
        /*000e*/ 	.short	(.L_4 - .L_3)
	.align		4
.L_3:
        /*0010*/ 	.word	index@(triton_per_fused__native_batch_norm_legit_leaky_relu_leaky_relu_backward_1)
        /*0014*/ 	.word	0x00000000


	//----- nvinfo : EIATTR_FRAME_SIZE
	.align		4
.L_4:
        /*0018*/ 	.byte	0x04, 0x11
        /*001a*/ 	.short	(.L_6 - .L_5)
	.align		4
.L_5:
        /*001c*/ 	.word	index@(triton_per_fused__native_batch_norm_legit_leaky_relu_leaky_relu_backward_1)
        /*0020*/ 	.word	0x00000000


	//----- nvinfo : EIATTR_MIN_STACK_SIZE
	.align		4
.L_6:
        /*0024*/ 	.byte	0x04, 0x12
        /*0026*/ 	.short	(.L_8 - .L_7)
	.align		4
.L_7:
        /*0028*/ 	.word	index@(triton_per_fused__native_batch_norm_legit_leaky_relu_leaky_relu_backward_1)
        /*002c*/ 	.word	0x00000000
.L_8:


//--------------------- .nv.info.triton_per_fused__native_batch_norm_legit_leaky_relu_leaky_relu_backward_1 --------------------------
	.section	.nv.info.triton_per_fused__native_batch_norm_legit_leaky_relu_leaky_relu_backward_1,"",@"SHT_CUDA_INFO"
	.sectionflags	@""
	.align	4


	//----- nvinfo : EIATTR_CUDA_API_VERSION
	.align		4
        /*0000*/ 	.byte	0x04, 0x37
        /*0002*/ 	.short	(.L_10 - .L_9)
.L_9:
        /*0004*/ 	.word	0x0000007c


	//----- nvinfo : EIATTR_KPARAM_INFO
	.align		4
.L_10:
        /*0008*/ 	.byte	0x04, 0x17
        /*000a*/ 	.short	(.L_12 - .L_11)
.L_11:
        /*000c*/ 	.word	0x00000000
        /*0010*/ 	.short	0x0006
        /*0012*/ 	.short	0x002c
        /*0014*/ 	.byte	0x00, 0xf0, 0x11, 0x00


	//----- nvinfo : EIATTR_KPARAM_INFO
	.align		4
.L_12:
        /*0018*/ 	.byte	0x04, 0x17
        /*001a*/ 	.short	(.L_14 - .L_13)
.L_13:
        /*001c*/ 	.word	0x00000000
        /*0020*/ 	.short	0x0005
        /*0022*/ 	.short	0x0028
        /*0024*/ 	.byte	0x00, 0xf0, 0x11, 0x00


	//----- nvinfo : EIATTR_KPARAM_INFO
	.align		4
.L_14:
        /*0028*/ 	.byte	0x04, 0x17
        /*002a*/ 	.short	(.L_16 - .L_15)
.L_15:
        /*002c*/ 	.word	0x00000000
        /*0030*/ 	.short	0x0004
        /*0032*/ 	.short	0x0020
        /*0034*/ 	.byte	0x00, 0xf4, 0x21, 0x00


	//----- nvinfo : EIATTR_KPARAM_INFO
	.align		4
.L_16:
        /*0038*/ 	.byte	0x04, 0x17
        /*003a*/ 	.short	(.L_18 - .L_17)
.L_17:
        /*003c*/ 	.word	0x00000000
        /*0040*/ 	.short	0x0003
        /*0042*/ 	.short	0x0018
        /*0044*/ 	.byte	0x00, 0xf4, 0x21, 0x00


	//----- nvinfo : EIATTR_KPARAM_INFO
	.align		4
.L_18:
        /*0048*/ 	.byte	0x04, 0x17
        /*004a*/ 	.short	(.L_20 - .L_19)
.L_19:
        /*004c*/ 	.word	0x00000000
        /*0050*/ 	.short	0x0002
        /*0052*/ 	.short	0x0010
        /*0054*/ 	.byte	0x00, 0xf4, 0x21, 0x00


	//----- nvinfo : EIATTR_KPARAM_INFO
	.align		4
.L_20:
        /*0058*/ 	.byte	0x04, 0x17
        /*005a*/ 	.short	(.L_22 - .L_21)
.L_21:
        /*005c*/ 	.word	0x00000000
        /*0060*/ 	.short	0x0001
        /*0062*/ 	.short	0x0008
        /*0064*/ 	.byte	0x00, 0xf4, 0x21, 0x00


	//----- nvinfo : EIATTR_KPARAM_INFO
	.align		4
.L_22:
        /*0068*/ 	.byte	0x04, 0x17
        /*006a*/ 	.short	(.L_24 - .L_23)
.L_23:
        /*006c*/ 	.word	0x00000000
        /*0070*/ 	.short	0x0000
        /*0072*/ 	.short	0x0000
        /*0074*/ 	.byte	0x00, 0xf4, 0x21, 0x00


	//----- nvinfo : EIATTR_SPARSE_MMA_MASK
	.align		4
.L_24:
        /*0078*/ 	.byte	0x03, 0x50
        /*007a*/ 	.short	0x0000


	//----- nvinfo : EIATTR_MAXREG_COUNT
	.align		4
        /*007c*/ 	.byte	0x03, 0x1b
        /*007e*/ 	.short	0x00ff


	//----- nvinfo : EIATTR_COOP_GROUP_MASK_REGIDS
	.align		4
        /*0080*/ 	.byte	0x04, 0x29
        /*0082*/ 	.short	(.L_26 - .L_25)


	//   ....[0]....
.L_25:
        /*0084*/ 	.word	0xffffffff


	//   ....[1]....
        /*0088*/ 	.word	0xffffffff


	//   ....[2]....
        /*008c*/ 	.word	0xffffffff


	//   ....[3]....
        /*0090*/ 	.word	0xffffffff


	//   ....[4]....
        /*0094*/ 	.word	0xffffffff


	//   ....[5]....
        /*0098*/ 	.word	0xffffffff


	//----- nvinfo : EIATTR_COOP_GROUP_INSTR_OFFSETS
	.align		4
.L_26:
        /*009c*/ 	.byte	0x04, 0x28
        /*009e*/ 	.short	(.L_28 - .L_27)


	//   ....[0]....
.L_27:
        /*00a0*/ 	.word	0x00000190


	//   ....[1]....
        /*00a4*/ 	.word	0x000001b0


	//   ....[2]....
        /*00a8*/ 	.word	0x000001d0


	//   ....[3]....
        /*00ac*/ 	.word	0x00000250


	//   ....[4]....
        /*00b0*/ 	.word	0x00000290


	//   ....[5]....
        /*00b4*/ 	.word	0x00000300


	//----- nvinfo : EIATTR_EXIT_INSTR_OFFSETS
	.align		4
.L_28:
        /*00b8*/ 	.byte	0x04, 0x1c
        /*00ba*/ 	.short	(.L_30 - .L_29)


	//   ....[0]....
.L_29:
        /*00bc*/ 	.word	0x00000510


	//   ....[1]....
        /*00c0*/ 	.word	0x00000540


	//----- nvinfo : EIATTR_REQNTID
	.align		4
.L_30:
        /*00c4*/ 	.byte	0x04, 0x10
        /*00c6*/ 	.short	(.L_32 - .L_31)
.L_31:
        /*00c8*/ 	.word	0x00000040
        /*00cc*/ 	.word	0x00000001
        /*00d0*/ 	.word	0x00000001


	//----- nvinfo : EIATTR_CBANK_PARAM_SIZE
	.align		4
.L_32:
        /*00d4*/ 	.byte	0x03, 0x19
        /*00d6*/ 	.short	0x0030


	//----- nvinfo : EIATTR_PARAM_CBANK
	.align		4
        /*00d8*/ 	.byte	0x04, 0x0a
        /*00da*/ 	.short	(.L_34 - .L_33)
	.align		4
.L_33:
        /*00dc*/ 	.word	index@(.nv.constant0.triton_per_fused__native_batch_norm_legit_leaky_relu_leaky_relu_backward_1)
        /*00e0*/ 	.short	0x0210
        /*00e2*/ 	.short	0x0030


	//----- nvinfo : EIATTR_SW_WAR
	.align		4
.L_34:
        /*00e4*/ 	.byte	0x04, 0x36
        /*00e6*/ 	.short	(.L_36 - .L_35)
.L_35:
        /*00e8*/ 	.word	0x00000008
.L_36:


//--------------------- .nv.callgraph             --------------------------
	.section	.nv.callgraph,"",@"SHT_CUDA_CALLGRAPH"
	.align	4
	.sectionentsize	8
	.align		4
        /*0000*/ 	.word	0x00000000
	.align		4
        /*0004*/ 	.word	0xffffffff
	.align		4
        /*0008*/ 	.word	0x00000000
	.align		4
        /*000c*/ 	.word	0xfffffffe
	.align		4
        /*0010*/ 	.word	0x00000000
	.align		4
        /*0014*/ 	.word	0xfffffffd
	.align		4
        /*0018*/ 	.word	0x00000000
	.align		4
        /*001c*/ 	.word	0xfffffffc


//--------------------- .nv.constant4             --------------------------
	.section	.nv.constant4,"a",@progbits
	.align	8
	.align		8
.nv.constant4:
        /*0000*/ 	.dword	_$_str


//--------------------- .text.triton_per_fused__native_batch_norm_legit_leaky_relu_leaky_relu_backward_1 --------------------------
	.section	.text.triton_per_fused__native_batch_norm_legit_leaky_relu_leaky_relu_backward_1,"ax",@progbits
	.sectionflags	@"SHF_BARRIERS=1"
	.align	128
        .global         triton_per_fused__native_batch_norm_legit_leaky_relu_leaky_relu_backward_1
        .type           triton_per_fused__native_batch_norm_legit_leaky_relu_leaky_relu_backward_1,@function
        .size           triton_per_fused__native_batch_norm_legit_leaky_relu_leaky_relu_backward_1,(.L_x_1 - triton_per_fused__native_batch_norm_legit_leaky_relu_leaky_relu_backward_1)
        .other          triton_per_fused__native_batch_norm_legit_leaky_relu_leaky_relu_backward_1,@"STO_CUDA_ENTRY STV_DEFAULT"
triton_per_fused__native_batch_norm_legit_leaky_relu_leaky_relu_backward_1:
.text.triton_per_fused__native_batch_norm_legit_leaky_relu_leaky_relu_backward_1:
[----:B------:R-:W0:Y:S02]  /*0000*/  LDC R1, c[0x0][0x28] ;  /* 0x00000a00ff017b82 */ /* 0x000e240000000800 */
[----:B------:R-:W1:Y:S01]  /*0010*/  S2R R2, SR_TID.X ;  /* 0x0000000000027919 */ /* 0x000e620000002100 */
[----:B------:R-:W2:Y:S01]  /*0020*/  LDC.64 R6, c[0x0][0x210] ;  /* 0x00008400ff067b82 */ /* 0x000ea20000000a00 */
[----:B------:R-:W-:Y:S01]  /*0030*/  CS2R R8, SRZ ;  /* 0x0000000000087805 */ /* 0x000fe2000001ff00 */
[----:B------:R-:W-:Y:S01]  /*0040*/  ULDC.64 UR6, c[0x0][0x208] ;  /* 0x0000820000067ab9 */ /* 0x000fe20000000a00 */
[----:B------:R-:W3:Y:S01]  /*0050*/  S2R R3, SR_CTAID.X ;  /* 0x0000000000037919 */ /* 0x000ee20000002500 */
[----:B-1----:R-:W-:Y:S02]  /*0060*/  SHF.R.U32.HI R4, RZ, 0x3, R2 ;  /* 0x00000003ff047819 */ /* 0x002fe40000011602 */
[----:B------:R-:W-:Y:S01]  /*0070*/  SHF.L.U32 R5, R2, 0x1, RZ ;  /* 0x0000000102057819 */ /* 0x000fe200000006ff */
[----:B---3--:R-:W-:Y:S01]  /*0080*/  IMAD.SHL.U32 R3, R3, 0x8, RZ ;  /* 0x0000000803037824 */ /* 0x008fe200078e00ff */
[----:B------:R-:W-:Y:S02]  /*0090*/  SGXT.U32 R4, R4, 0x3 ;  /* 0x000000030404781a */ /* 0x000fe40000000000 */
[----:B------:R-:W-:-:S02]  /*00a0*/  LOP3.LUT R5, R5, 0xe, RZ, 0xc0, !PT ;  /* 0x0000000e05057812 */ /* 0x000fc400078ec0ff */
[----:B------:R-:W-:-:S04]  /*00b0*/  LOP3.LUT R0, R3, R4, RZ, 0xfc, !PT ;  /* 0x0000000403007212 */ /* 0x000fc800078efcff */
[C---:B------:R-:W-:Y:S01]  /*00c0*/  ISETP.GE.AND P1, PT, R0.reuse, 0x10, PT ;  /* 0x000000100000780c */ /* 0x040fe20003f26270 */
[----:B------:R-:W-:-:S04]  /*00d0*/  IMAD R0, R0, 0x10, R5 ;  /* 0x0000001000007824 */ /* 0x000fc800078e0205 */
[----:B--2---:R-:W-:-:S08]  /*00e0*/  IMAD.WIDE R6, R0, 0x4, R6 ;  /* 0x0000000400067825 */ /* 0x004fd000078e0206 */
[----:B------:R-:W2:Y:S01]  /*00f0*/  @!P1 LDG.E.64 R8, desc[UR6][R6.64] ;  /* 0x0000000606089981 */ /* 0x000ea2000c1e1b00 */
[----:B------:R-:W1:Y:S01]  /*0100*/  S2UR UR5, SR_CgaCtaId ;  /* 0x00000000000579c3 */ /* 0x000e620000008800 */
[----:B------:R-:W-:Y:S01]  /*0110*/  UMOV UR4, 0x400 ;  /* 0x0000040000047882 */ /* 0x000fe20000000000 */
[----:B------:R-:W-:Y:S01]  /*0120*/  HFMA2.MMA R18, -RZ, RZ, 1.375, 0 ;  /* 0x3d800000ff127435 */ /* 0x000fe200000001ff */
[----:B------:R-:W-:Y:S01]  /*0130*/  LOP3.LUT P0, RZ, R2, 0x38, RZ, 0xc0, !PT ;  /* 0x0000003802ff7812 */ /* 0x000fe2000780c0ff */
[----:B-1----:R-:W-:Y:S01]  /*0140*/  UPRMT UR4, UR5, 0x654, UR4 ;  /* 0x0000065405047896 */ /* 0x002fe20008000004 */
[----:B--2---:R-:W-:Y:S02]  /*0150*/  SEL R8, R8, RZ, !P1 ;  /* 0x000000ff08087207 */ /* 0x004fe40004800000 */
[----:B------:R-:W-:-:S05]  /*0160*/  SEL R9, R9, RZ, !P1 ;  /* 0x000000ff09097207 */ /* 0x000fca0004800000 */
[----:B------:R-:W-:-:S05]  /*0170*/  FADD R5, R8, R9 ;  /* 0x0000000908057221 */ /* 0x000fca0000000000 */
[----:B------:R-:W-:-:S05]  /*0180*/  FSEL R5, R5, RZ, !P1 ;  /* 0x000000ff05057208 */ /* 0x000fca0004800000 */
[----:B------:R-:W1:Y:S02]  /*0190*/  SHFL.BFLY PT, R10, R5, 0x4, 0x1f ;  /* 0x0c801f00050a7f89 */ /* 0x000e6400000e0000 */
[----:B-1----:R-:W-:-:S05]  /*01a0*/  FADD R10, R5, R10 ;  /* 0x0000000a050a7221 */ /* 0x002fca0000000000 */
[----:B------:R-:W1:Y:S02]  /*01b0*/  SHFL.BFLY PT, R11, R10, 0x2, 0x1f ;  /* 0x0c401f000a0b7f89 */ /* 0x000e6400000e0000 */
[----:B-1----:R-:W-:-:S05]  /*01c0*/  FADD R11, R10, R11 ;  /* 0x0000000b0a0b7221 */ /* 0x002fca0000000000 */
[----:B------:R-:W1:Y:S02]  /*01d0*/  SHFL.BFLY PT, R12, R11, 0x1, 0x1f ;  /* 0x0c201f000b0c7f89 */ /* 0x000e6400000e0000 */
[----:B-1----:R-:W-:-:S04]  /*01e0*/  FADD R12, R11, R12 ;  /* 0x0000000c0b0c7221 */ /* 0x002fc80000000000 */
[C---:B------:R-:W-:Y:S01]  /*01f0*/  FFMA R9, R12.reuse, -0.0625, R9 ;  /* 0xbd8000000c097823 */ /* 0x040fe20000000009 */
[----:B------:R-:W-:-:S03]  /*0200*/  FFMA R8, R12, -0.0625, R8 ;  /* 0xbd8000000c087823 */ /* 0x000fc60000000008 */
[----:B------:R-:W-:-:S04]  /*0210*/  FMUL R7, R9, R9 ;  /* 0x0000000909077220 */ /* 0x000fc80000400000 */
[----:B------:R-:W-:-:S05]  /*0220*/  FFMA R7, R8, R8, R7 ;  /* 0x0000000808077223 */ /* 0x000fca0000000007 */
[----:B------:R-:W-:Y:S02]  /*0230*/  FSEL R6, R7, RZ, !P1 ;  /* 0x000000ff07067208 */ /* 0x000fe40004800000 */
[----:B------:R-:W-:-:S03]  /*0240*/  LEA R7, R4, UR4, 0x2 ;  /* 0x0000000404077c11 */ /* 0x000fc6000f8e10ff */
[----:B------:R-:W1:Y:S04]  /*0250*/  SHFL.BFLY PT, R5, R6, 0x4, 0x1f ;  /* 0x0c801f0006057f89 */ /* 0x000e6800000e0000 */
[----:B------:R-:W-:Y:S01]  /*0260*/  STS [R7], R12 ;  /* 0x0000000c07007388 */ /* 0x000fe20000000800 */
[----:B-1----:R-:W-:Y:S01]  /*0270*/  FADD R13, R6, R5 ;  /* 0x00000005060d7221 */ /* 0x002fe20000000000 */
[----:B------:R-:W-:-:S04]  /*0280*/  LOP3.LUT R5, R2, 0x7, RZ, 0xc0, !PT ;  /* 0x0000000702057812 */ /* 0x000fc800078ec0ff */
[----:B------:R-:W1:Y:S01]  /*0290*/  SHFL.BFLY PT, R10, R13, 0x2, 0x1f ;  /* 0x0c401f000d0a7f89 */ /* 0x000e6200000e0000 */
[----:B------:R-:W-:Y:S01]  /*02a0*/  LEA R14, R5, UR4, 0x2 ;  /* 0x00000004050e7c11 */ /* 0x000fe2000f8e10ff */
[----:B------:R-:W-:Y:S01]  /*02b0*/  ULDC.64 UR4, c[0x0][0x228] ;  /* 0x00008a0000047ab9 */ /* 0x000fe20000000a00 */
[----:B------:R-:W-:Y:S01]  /*02c0*/  BAR.SYNC.DEFER_BLOCKING 0x0 ;  /* 0x0000000000007b1d */ /* 0x000fe20000010000 */
[----:B-1----:R-:W-:-:S07]  /*02d0*/  FADD R10, R13, R10 ;  /* 0x0000000a0d0a7221 */ /* 0x002fce0000000000 */
[----:B------:R-:W1:Y:S01]  /*02e0*/  LDC.64 R12, c[0x0][0x220] ;  /* 0x00008800ff0c7b82 */ /* 0x000e620000000a00 */
[----:B------:R-:W-:Y:S04]  /*02f0*/  LDS R6, [R14] ;  /* 0x000000000e067984 */ /* 0x000fe80000000800 */
[----:B------:R-:W2:Y:S01]  /*0300*/  SHFL.BFLY PT, R11, R10, 0x1, 0x1f ;  /* 0x0c201f000a0b7f89 */ /* 0x000ea200000e0000 */
[----:B-1----:R-:W-:-:S04]  /*0310*/  IMAD.WIDE R12, R0, 0x4, R12 ;  /* 0x00000004000c7825 */ /* 0x002fc800078e020c */
[----:B--2---:R-:W-:Y:S01]  /*0320*/  FADD R16, R10, R11 ;  /* 0x0000000b0a107221 */ /* 0x004fe20000000000 */
[----:B------:R-:W-:Y:S03]  /*0330*/  BAR.SYNC.DEFER_BLOCKING 0x0 ;  /* 0x0000000000007b1d */ /* 0x000fe60000010000 */
[----:B------:R-:W-:-:S05]  /*0340*/  FFMA R17, R16, R18, 9.9999997473787516356e-06 ;  /* 0x3727c5ac10117423 */ /* 0x000fca0000000012 */
[----:B------:R-:W1:Y:S01]  /*0350*/  LDC.64 R10, c[0x0][0x230] ;  /* 0x00008c00ff0a7b82 */ /* 0x000e620000000a00 */
[----:B------:R-:W2:Y:S01]  /*0360*/  MUFU.RSQ R17, R17 ;  /* 0x0000001100117308 */ /* 0x000ea20000001400 */
[----:B------:R3:W-:Y:S01]  /*0370*/  STS [R7], R16 ;  /* 0x0000001007007388 */ /* 0x0007e20000000800 */
[-C--:B--2---:R-:W-:Y:S01]  /*0380*/  FMUL R5, R9, R17.reuse ;  /* 0x0000001109057220 */ /* 0x084fe20000400000 */
[----:B------:R-:W-:-:S04]  /*0390*/  FMUL R4, R8, R17 ;  /* 0x0000001108047220 */ /* 0x000fc80000400000 */
[----:B------:R-:W-:Y:S01]  /*03a0*/  BAR.SYNC.DEFER_BLOCKING 0x0 ;  /* 0x0000000000007b1d */ /* 0x000fe20000010000 */
[----:B------:R-:W-:Y:S02]  /*03b0*/  FSETP.GT.AND P3, PT, R5, RZ, PT ;  /* 0x000000ff0500720b */ /* 0x000fe40003f64000 */
[----:B------:R-:W-:-:S05]  /*03c0*/  FSETP.GT.AND P2, PT, R4, RZ, PT ;  /* 0x000000ff0400720b */ /* 0x000fca0003f44000 */
[----:B------:R-:W2:Y:S01]  /*03d0*/  LDC.64 R8, c[0x0][0x218] ;  /* 0x00008600ff087b82 */ /* 0x000ea20000000a00 */
[----:B---3--:R-:W-:Y:S02]  /*03e0*/  LOP3.LUT R7, R3, 0x7, R2, 0xf8, !PT ;  /* 0x0000000703077812 */ /* 0x008fe400078ef802 */
[----:B------:R-:W-:Y:S02]  /*03f0*/  IADD3 R2, P4, R0, UR4, RZ ;  /* 0x0000000400027c10 */ /* 0x000fe4000ff9e0ff */
[C---:B------:R-:W-:Y:S01]  /*0400*/  ISETP.LT.AND P0, PT, R7.reuse, 0x10, !P0 ;  /* 0x000000100700780c */ /* 0x040fe20004701270 */
[----:B-1----:R-:W-:Y:S01]  /*0410*/  IMAD.WIDE R10, R7, 0x4, R10 ;  /* 0x00000004070a7825 */ /* 0x002fe200078e020a */
[----:B------:R-:W-:-:S03]  /*0420*/  LEA.HI.X.SX32 R3, R0, UR5, 0x1, P4 ;  /* 0x0000000500037c11 */ /* 0x000fc6000a0f0eff */
[----:B------:R-:W-:Y:S01]  /*0430*/  @!P3 FMUL R5, R5, 0.20000000298023223877 ;  /* 0x3e4ccccd0505b820 */ /* 0x000fe20000400000 */
[----:B------:R-:W-:-:S04]  /*0440*/  @!P2 FMUL R4, R4, 0.20000000298023223877 ;  /* 0x3e4ccccd0404a820 */ /* 0x000fc80000400000 */
[----:B------:R-:W-:Y:S02]  /*0450*/  FSETP.GT.AND P3, PT, R5, RZ, PT ;  /* 0x000000ff0500720b */ /* 0x000fe40003f64000 */
[----:B------:R-:W-:Y:S01]  /*0460*/  FSETP.GT.AND P2, PT, R4, RZ, PT ;  /* 0x000000ff0400720b */ /* 0x000fe20003f44000 */
[----:B------:R1:W3:Y:S01]  /*0470*/  LDS R15, [R14] ;  /* 0x000000000e0f7984 */ /* 0x0002e20000000800 */
[----:B------:R-:W-:-:S03]  /*0480*/  SEL R17, RZ, 0x100, !P3 ;  /* 0x00000100ff117807 */ /* 0x000fc60005800000 */
[----:B------:R4:W-:Y:S01]  /*0490*/  @!P1 STG.E.64 desc[UR6][R12.64], R4 ;  /* 0x000000040c009986 */ /* 0x0009e2000c101b06 */
[----:B--2---:R-:W-:Y:S01]  /*04a0*/  IMAD.WIDE R8, R7, 0x4, R8 ;  /* 0x0000000407087825 */ /* 0x004fe200078e0208 */
[----:B-1----:R-:W-:-:S05]  /*04b0*/  SEL R14, RZ, 0x1, !P2 ;  /* 0x00000001ff0e7807 */ /* 0x002fca0005000000 */
[----:B------:R-:W-:-:S05]  /*04c0*/  IMAD.IADD R17, R14, 0x1, R17 ;  /* 0x000000010e117824 */ /* 0x000fca00078e0211 */
[----:B------:R4:W-:Y:S01]  /*04d0*/  @!P1 STG.E.U16 desc[UR6][R2.64], R17 ;  /* 0x0000001102009986 */ /* 0x0009e2000c101506 */
[----:B---3--:R-:W-:-:S06]  /*04e0*/  FFMA R15, R15, R18, 9.9999997473787516356e-06 ;  /* 0x3727c5ac0f0f7423 */ /* 0x008fcc0000000012 */
[----:B------:R-:W1:Y:S02]  /*04f0*/  MUFU.RSQ R15, R15 ;  /* 0x0000000f000f7308 */ /* 0x000e640000001400 */
[----:B-1----:R4:W-:Y:S01]  /*0500*/  @P0 STG.E desc[UR6][R10.64], R15 ;  /* 0x0000000f0a000986 */ /* 0x0029e2000c101906 */
[----:B------:R-:W-:Y:S05]  /*0510*/  @!P0 EXIT ;  /* 0x000000000000894d */ /* 0x000fea0003800000 */
[----:B----4-:R-:W-:-:S05]  /*0520*/  FMUL R3, R6, 0.0625 ;  /* 0x3d80000006037820 */ /* 0x010fca0000400000 */
[----:B------:R-:W-:Y:S01]  /*0530*/  STG.E desc[UR6][R8.64], R3 ;  /* 0x0000000308007986 */ /* 0x000fe2000c101906 */
[----:B------:R-:W-:Y:S05]  /*0540*/  EXIT ;  /* 0x000000000000794d */ /* 0x000fea0003800000 */
.L_x_0:
[----:B------:R-:W-:-:S00]  /*0550*/  BRA `(.L_x_0) ;  /* 0xfffffffc00fc7947 */ /* 0x000fc0000383ffff */
[----:B------:R-:W-:-:S00]  /*0560*/  NOP ;  /* 0x0000000000007918 */ /* 0x000fc00000000000 */
        /* <DEDUP_REMOVED lines=9> */
.L_x_1:


//--------------------- .nv.global.init           --------------------------
	.section	.nv.global.init,"aw",@progbits
.nv.global.init:
	.type		_$_str,@object
	.size		_$_str,(.L_0 - _$_str)
_$_str:
        /*0000*/ 	.byte	0x5f, 0x5f, 0x43, 0x55, 0x44, 0x41, 0x5f, 0x46, 0x54, 0x5a, 0x00
.L_0:


//--------------------- .nv.shared.triton_per_fused__native_batch_norm_legit_leaky_relu_leaky_relu_backward_1 --------------------------
	.section	.nv.shared.triton_per_fused__native_batch_norm_legit_leaky_relu_leaky_relu_backward_1,"aw",@nobits
	.sectionflags	@""
	.align	16
	.zero		1024


//--------------------- .nv.constant0.triton_per_fused__native_batch_norm_legit_leaky_relu_leaky_relu_backward_1 --------------------------
	.section	.nv.constant0.triton_per_fused__native_batch_norm_legit_leaky_relu_leaky_relu_backward_1,"a",@progbits
	.sectionflags	@""
	.align	4
.nv.constant0.triton_per_fused__native_batch_norm_legit_leaky_relu_leaky_relu_backward_1:
	.zero		576
